//
// Generated by NVIDIA NVVM Compiler
//
// Compiler Build ID: CL-36424714
// Cuda compilation tools, release 13.0, V13.0.88
// Based on NVVM 20.0.0
//

.version 9.0
.target sm_100
.address_size 64

	// .globl	_Z13jacobi_kernelPdS_S_ii

.visible .entry _Z13jacobi_kernelPdS_S_ii(
	.param .u64 .ptr .align 1 _Z13jacobi_kernelPdS_S_ii_param_0,
	.param .u64 .ptr .align 1 _Z13jacobi_kernelPdS_S_ii_param_1,
	.param .u64 .ptr .align 1 _Z13jacobi_kernelPdS_S_ii_param_2,
	.param .u32 _Z13jacobi_kernelPdS_S_ii_param_3,
	.param .u32 _Z13jacobi_kernelPdS_S_ii_param_4
)
{
	.reg .pred 	%p<4>;
	.reg .b32 	%r<8>;
	.reg .b64 	%rd<11>;
	.reg .b64 	%fd<5>;

	ld.param.u64 	%rd1, [_Z13jacobi_kernelPdS_S_ii_param_0];
	ld.param.u64 	%rd2, [_Z13jacobi_kernelPdS_S_ii_param_1];
	ld.param.u64 	%rd3, [_Z13jacobi_kernelPdS_S_ii_param_2];
	ld.param.u32 	%r2, [_Z13jacobi_kernelPdS_S_ii_param_3];
	ld.param.u32 	%r3, [_Z13jacobi_kernelPdS_S_ii_param_4];
	mov.u32 	%r4, %ctaid.x;
	mov.u32 	%r5, %ntid.x;
	mov.u32 	%r6, %tid.x;
	mad.lo.s32 	%r1, %r4, %r5, %r6;
	setp.ge.s32 	%p1, %r1, %r3;
	setp.eq.s32 	%p2, %r1, %r2;
	or.pred  	%p3, %p2, %p1;
	@%p3 bra 	$L__BB0_2;
	cvta.to.global.u64 	%rd4, %rd1;
	cvta.to.global.u64 	%rd5, %rd2;
	cvta.to.global.u64 	%rd6, %rd3;
	mad.lo.s32 	%r7, %r3, %r2, %r1;
	mul.wide.s32 	%rd7, %r7, 8;
	add.s64 	%rd8, %rd4, %rd7;
	ld.global.f64 	%fd1, [%rd8];
	mul.wide.s32 	%rd9, %r1, 8;
	add.s64 	%rd10, %rd5, %rd9;
	ld.global.f64 	%fd2, [%rd10];
	ld.global.f64 	%fd3, [%rd6];
	fma.rn.f64 	%fd4, %fd1, %fd2, %fd3;
	st.global.f64 	[%rd6], %fd4;
$L__BB0_2:
	ret;

}


// ===== COMPILED SASS (sm_100) =====

	.target	sm_100

	.elftype	@"ET_EXEC"


//--------------------- .note.nv.tkinfo           --------------------------
	.section	.note.nv.tkinfo,"",@"SHT_NOTE"
	.sectionflags	@"SHF_NOTE_NV_TKINFO"
	.tkinfo
        /*0018*/ 	.word	0x00000002
        /*0030*/ 	.string	""
        /*0030*/ 	.string	"ptxas"
        /*0030*/ 	.string	"Cuda compilation tools, release 13.0, V13.0.88"
        /*0030*/ 	.string	"Build cuda_13.0.r13.0/compiler.36424714_0"
        /*0030*/ 	.string	"-arch sm_100 -m 64 "



//--------------------- .note.nv.cuinfo           --------------------------
	.section	.note.nv.cuinfo,"",@"SHT_NOTE"
	.sectionflags	@"SHF_NOTE_NV_CUINFO"
        /*0018*/ 	.short	0x0002
        /*001a*/ 	.short	0x0064
        /*001c*/ 	.short	0x0082
	.zero		2


//--------------------- .nv.info                  --------------------------
	.section	.nv.info,"",@"SHT_CUDA_INFO"
	.align	4


	//----- nvinfo : EIATTR_REGCOUNT
	.align		4
        /*0000*/ 	.byte	0x04, 0x2f
        /*0002*/ 	.short	(.L_1 - .L_0)
	.align		4
.L_0:
        /*0004*/ 	.word	index@(_Z13jacobi_kernelPdS_S_ii)
        /*0008*/ 	.word	0x0000000e


	//----- nvinfo : EIATTR_FRAME_SIZE
	.align		4
.L_1:
        /*000c*/ 	.byte	0x04, 0x11
        /*000e*/ 	.short	(.L_3 - .L_2)
	.align		4
.L_2:
        /*0010*/ 	.word	index@(_Z13jacobi_kernelPdS_S_ii)
        /*0014*/ 	.word	0x00000000


	//----- nvinfo : EIATTR_MIN_STACK_SIZE
	.align		4
.L_3:
        /*0018*/ 	.byte	0x04, 0x12
        /*001a*/ 	.short	(.L_5 - .L_4)
	.align		4
.L_4:
        /*001c*/ 	.word	index@(_Z13jacobi_kernelPdS_S_ii)
        /*0020*/ 	.word	0x00000000
.L_5:


//--------------------- .nv.compat                --------------------------
	.section	.nv.compat,"",@"SHT_CUDA_COMPAT_INFO"
	.align	4
        /*0000*/ 	.byte	0x02, 0x09, 0x00, 0x00, 0x02, 0x02, 0x01, 0x00, 0x02, 0x05, 0x05, 0x00, 0x03, 0x07, 0x01, 0x01
        /*0010*/ 	.byte	0x02, 0x03, 0x00, 0x00, 0x02, 0x06, 0x01, 0x00, 0x04, 0x0b, 0x08, 0x00, 0x01, 0x00, 0x00, 0x00
        /*0020*/ 	.byte	0x00, 0x00, 0x00, 0x00


//--------------------- .nv.info._Z13jacobi_kernelPdS_S_ii --------------------------
	.section	.nv.info._Z13jacobi_kernelPdS_S_ii,"",@"SHT_CUDA_INFO"
	.sectionflags	@""
	.align	4


	//----- nvinfo : EIATTR_CUDA_API_VERSION
	.align		4
        /*0000*/ 	.byte	0x04, 0x37
        /*0002*/ 	.short	(.L_7 - .L_6)
.L_6:
        /*0004*/ 	.word	0x00000082


	//----- nvinfo : EIATTR_KPARAM_INFO
	.align		4
.L_7:
        /*0008*/ 	.byte	0x04, 0x17
        /*000a*/ 	.short	(.L_9 - .L_8)
.L_8:
        /*000c*/ 	.word	0x00000000
        /*0010*/ 	.short	0x0004
        /*0012*/ 	.short	0x001c
        /*0014*/ 	.byte	0x00, 0xf0, 0x11, 0x00


	//----- nvinfo : EIATTR_KPARAM_INFO
	.align		4
.L_9:
        /*0018*/ 	.byte	0x04, 0x17
        /*001a*/ 	.short	(.L_11 - .L_10)
.L_10:
        /*001c*/ 	.word	0x00000000
        /*0020*/ 	.short	0x0003
        /*0022*/ 	.short	0x0018
        /*0024*/ 	.byte	0x00, 0xf0, 0x11, 0x00


	//----- nvinfo : EIATTR_KPARAM_INFO
	.align		4
.L_11:
        /*0028*/ 	.byte	0x04, 0x17
        /*002a*/ 	.short	(.L_13 - .L_12)
.L_12:
        /*002c*/ 	.word	0x00000000
        /*0030*/ 	.short	0x0002
        /*0032*/ 	.short	0x0010
        /*0034*/ 	.byte	0x00, 0xf5, 0x21, 0x00


	//----- nvinfo : EIATTR_KPARAM_INFO
	.align		4
.L_13:
        /*0038*/ 	.byte	0x04, 0x17
        /*003a*/ 	.short	(.L_15 - .L_14)
.L_14:
        /*003c*/ 	.word	0x00000000
        /*0040*/ 	.short	0x0001
        /*0042*/ 	.short	0x0008
        /*0044*/ 	.byte	0x00, 0xf5, 0x21, 0x00


	//----- nvinfo : EIATTR_KPARAM_INFO
	.align		4
.L_15:
        /*0048*/ 	.byte	0x04, 0x17
        /*004a*/ 	.short	(.L_17 - .L_16)
.L_16:
        /*004c*/ 	.word	0x00000000
        /*0050*/ 	.short	0x0000
        /*0052*/ 	.short	0x0000
        /*0054*/ 	.byte	0x00, 0xf5, 0x21, 0x00


	//----- nvinfo : EIATTR_SPARSE_MMA_MASK
	.align		4
.L_17:
        /*0058*/ 	.byte	0x03, 0x50
        /*005a*/ 	.short	0x0000


	//----- nvinfo : EIATTR_MAXREG_COUNT
	.align		4
        /*005c*/ 	.byte	0x03, 0x1b
        /*005e*/ 	.short	0x00ff


	//----- nvinfo : EIATTR_MERCURY_ISA_VERSION
	.align		4
        /*0060*/ 	.byte	0x03, 0x5f
        /*0062*/ 	.short	0x0101


	//----- nvinfo : EIATTR_VRC_CTA_INIT_COUNT
	.align		4
        /*0064*/ 	.byte	0x02, 0x4a
	.zero		1
	.zero		1


	//----- nvinfo : EIATTR_EXIT_INSTR_OFFSETS
	.align		4
        /*0068*/ 	.byte	0x04, 0x1c
        /*006a*/ 	.short	(.L_19 - .L_18)


	//   ....[0]....
.L_18:
        /*006c*/ 	.word	0x00000080


	//   ....[1]....
        /*0070*/ 	.word	0x00000150


	//----- nvinfo : EIATTR_CBANK_PARAM_SIZE
	.align		4
.L_19:
        /*0074*/ 	.byte	0x03, 0x19
        /*0076*/ 	.short	0x0020


	//----- nvinfo : EIATTR_PARAM_CBANK
	.align		4
        /*0078*/ 	.byte	0x04, 0x0a
        /*007a*/ 	.short	(.L_21 - .L_20)
	.align		4
.L_20:
        /*007c*/ 	.word	index@(.nv.constant0._Z13jacobi_kernelPdS_S_ii)
        /*0080*/ 	.short	0x0380
        /*0082*/ 	.short	0x0020


	//----- nvinfo : EIATTR_SW_WAR
	.align		4
.L_21:
        /*0084*/ 	.byte	0x04, 0x36
        /*0086*/ 	.short	(.L_23 - .L_22)
.L_22:
        /*0088*/ 	.word	0x00000008
.L_23:


//--------------------- .nv.callgraph             --------------------------
	.section	.nv.callgraph,"",@"SHT_CUDA_CALLGRAPH"
	.align	4
	.sectionentsize	8
	.align		4
        /*0000*/ 	.word	0x00000000
	.align		4
        /*0004*/ 	.word	0xffffffff
	.align		4
        /*0008*/ 	.word	0x00000000
	.align		4
        /*000c*/ 	.word	0xfffffffe
	.align		4
        /*0010*/ 	.word	0x00000000
	.align		4
        /*0014*/ 	.word	0xfffffffd
	.align		4
        /*0018*/ 	.word	0x00000000
	.align		4
        /*001c*/ 	.word	0xfffffffc


//--------------------- .text._Z13jacobi_kernelPdS_S_ii --------------------------
	.section	.text._Z13jacobi_kernelPdS_S_ii,"ax",@progbits
	.align	128
        .global         _Z13jacobi_kernelPdS_S_ii
        .type           _Z13jacobi_kernelPdS_S_ii,@function
        .size           _Z13jacobi_kernelPdS_S_ii,(.L_x_1 - _Z13jacobi_kernelPdS_S_ii)
        .other          _Z13jacobi_kernelPdS_S_ii,@"STO_CUDA_ENTRY STV_DEFAULT"
_Z13jacobi_kernelPdS_S_ii:
.text._Z13jacobi_kernelPdS_S_ii:
[----:B------:R-:W-:Y:S01]  /*0000*/  LDC R1, c[0x0][0x37c] ;  /* 0x0000df00ff017b82 */ /* 0x000fe20000000800 */
[----:B------:R-:W0:Y:S07]  /*0010*/  S2R R0, SR_TID.X ;  /* 0x0000000000007919 */ /* 0x000e2e0000002100 */
[----:B------:R-:W0:Y:S08]  /*0020*/  S2UR UR4, SR_CTAID.X ;  /* 0x00000000000479c3 */ /* 0x000e300000002500 */
[----:B------:R-:W0:Y:S08]  /*0030*/  LDC R9, c[0x0][0x360] ;  /* 0x0000d800ff097b82 */ /* 0x000e300000000800 */
[----:B------:R-:W1:Y:S01]  /*0040*/  LDC.64 R10, c[0x0][0x398] ;  /* 0x0000e600ff0a7b82 */ /* 0x000e620000000a00 */
[----:B0-----:R-:W-:-:S05]  /*0050*/  IMAD R9, R9, UR4, R0 ;  /* 0x0000000409097c24 */ /* 0x001fca000f8e0200 */
[----:B-1----:R-:W-:-:S04]  /*0060*/  ISETP.GE.AND P0, PT, R9, R11, PT ;  /* 0x0000000b0900720c */ /* 0x002fc80003f06270 */
[----:B------:R-:W-:-:S13]  /*0070*/  ISETP.EQ.OR P0, PT, R9, R10, P0 ;  /* 0x0000000a0900720c */ /* 0x000fda0000702670 */
[----:B------:R-:W-:Y:S05]  /*0080*/  @P0 EXIT ;  /* 0x000000000000094d */ /* 0x000fea0003800000 */
[----:B------:R-:W0:Y:S01]  /*0090*/  LDC.64 R2, c[0x0][0x380] ;  /* 0x0000e000ff027b82 */ /* 0x000e220000000a00 */
[----:B------:R-:W1:Y:S01]  /*00a0*/  LDCU.64 UR4, c[0x0][0x358] ;  /* 0x00006b00ff0477ac */ /* 0x000e620008000a00 */
[----:B------:R-:W-:-:S06]  /*00b0*/  IMAD R11, R11, R10, R9 ;  /* 0x0000000a0b0b7224 */ /* 0x000fcc00078e0209 */
[----:B------:R-:W2:Y:S08]  /*00c0*/  LDC.64 R4, c[0x0][0x388] ;  /* 0x0000e200ff047b82 */ /* 0x000eb00000000a00 */
[----:B------:R-:W3:Y:S01]  /*00d0*/  LDC.64 R6, c[0x0][0x390] ;  /* 0x0000e400ff067b82 */ /* 0x000ee20000000a00 */
[----:B0-----:R-:W-:-:S06]  /*00e0*/  IMAD.WIDE R2, R11, 0x8, R2 ;  /* 0x000000080b027825 */ /* 0x001fcc00078e0202 */
[----:B-1----:R-:W4:Y:S01]  /*00f0*/  LDG.E.64 R2, desc[UR4][R2.64] ;  /* 0x0000000402027981 */ /* 0x002f22000c1e1b00 */
[----:B--2---:R-:W-:-:S06]  /*0100*/  IMAD.WIDE R4, R9, 0x8, R4 ;  /* 0x0000000809047825 */ /* 0x004fcc00078e0204 */
[----:B------:R-:W4:Y:S04]  /*0110*/  LDG.E.64 R4, desc[UR4][R4.64] ;  /* 0x0000000404047981 */ /* 0x000f28000c1e1b00 */
[----:B---3--:R-:W4:Y:S02]  /*0120*/  LDG.E.64 R8, desc[UR4][R6.64] ;  /* 0x0000000406087981 */ /* 0x008f24000c1e1b00 */
[----:B----4-:R-:W-:-:S07]  /*0130*/  DFMA R8, R2, R4, R8 ;  /* 0x000000040208722b */ /* 0x010fce0000000008 */
[----:B------:R-:W-:Y:S01]  /*0140*/  STG.E.64 desc[UR4][R6.64], R8 ;  /* 0x0000000806007986 */ /* 0x000fe2000c101b04 */
[----:B------:R-:W-:Y:S05]  /*0150*/  EXIT ;  /* 0x000000000000794d */ /* 0x000fea0003800000 */
.L_x_0:
[----:B------:R-:W-:-:S00]  /*0160*/  BRA `(.L_x_0) ;  /* 0xfffffffc00fc7947 */ /* 0x000fc0000383ffff */
[----:B------:R-:W-:-:S00]  /*0170*/  NOP ;  /* 0x0000000000007918 */ /* 0x000fc00000000000 */
        /* <DEDUP_REMOVED lines=8> */
.L_x_1:


//--------------------- .nv.shared.reserved.0     --------------------------
	.section	.nv.shared.reserved.0,"aw",@nobits
	.weak		__nv_reservedSMEM_offset_0_alias
	.size		__nv_reservedSMEM_offset_0_alias, 0, 64
	.other		__nv_reservedSMEM_offset_0_alias,@"STO_CUDA_RESERVED_SHARED STV_DEFAULT"
__nv_reservedSMEM_offset_0_alias:
	.zero		0
	.zero		64


//--------------------- .nv.constant0._Z13jacobi_kernelPdS_S_ii --------------------------
	.section	.nv.constant0._Z13jacobi_kernelPdS_S_ii,"a",@progbits
	.sectionflags	@""
	.align	4
.nv.constant0._Z13jacobi_kernelPdS_S_ii:
	.zero		928


//--------------------- SYMBOLS --------------------------

	.type		.nv.reservedSmem.offset0,@object
	.size		.nv.reservedSmem.offset0,0x4
